	.headerflags	@"EF_CUDA_TEXMODE_UNIFIED EF_CUDA_64BIT_ADDRESS EF_CUDA_ACCELERATORS EF_CUDA_SM90 EF_CUDA_VIRTUAL_SM(EF_CUDA_SM90)"
	.elftype	@"ET_EXEC"


//--------------------- .nv.info                  --------------------------
	.section	.nv.info,"",@"SHT_CUDA_INFO"
	.align	4


	//----- nvinfo : EIATTR_REGCOUNT
	.align		4
        /*0000*/ 	.byte	0x04, 0x2f
        /*0002*/ 	.short	(.L_5 - .L_4)
	.align		4
.L_4:
        /*0004*/ 	.word	index@(triton_red_fused__to_copy_add_embedding_mean_mul_pow_rsqrt_0)
        /*0008*/ 	.word	0x00000018


	//----- nvinfo : EIATTR_MIN_STACK_SIZE
	.align		4
.L_5:
        /*000c*/ 	.byte	0x04, 0x12
        /*000e*/ 	.short	(.L_7 - .L_6)
	.align		4
.L_6:
        /*0010*/ 	.word	index@(triton_red_fused__to_copy_add_embedding_mean_mul_pow_rsqrt_0)
        /*0014*/ 	.word	0x00000000


	//----- nvinfo : EIATTR_FRAME_SIZE
	.align		4
.L_7:
        /*0018*/ 	.byte	0x04, 0x11
        /*001a*/ 	.short	(.L_9 - .L_8)
	.align		4
.L_8:
        /*001c*/ 	.word	index@(triton_red_fused__to_copy_add_embedding_mean_mul_pow_rsqrt_0)
        /*0020*/ 	.word	0x00000000


	//----- nvinfo : EIATTR_MIN_STACK_SIZE
	.align		4
.L_9:
        /*0024*/ 	.byte	0x04, 0x12
        /*0026*/ 	.short	(.L_11 - .L_10)
	.align		4
.L_10:
        /*0028*/ 	.word	index@(triton_red_fused__to_copy_add_embedding_mean_mul_pow_rsqrt_0)
        /*002c*/ 	.word	0x00000000
.L_11:


//--------------------- .nv.info.triton_red_fused__to_copy_add_embedding_mean_mul_pow_rsqrt_0 --------------------------
	.section	.nv.info.triton_red_fused__to_copy_add_embedding_mean_mul_pow_rsqrt_0,"",@"SHT_CUDA_INFO"
	.sectionflags	@""
	.align	4


	//----- nvinfo : EIATTR_CUDA_API_VERSION
	.align		4
        /*0000*/ 	.byte	0x04, 0x37
        /*0002*/ 	.short	(.L_13 - .L_12)
.L_12:
        /*0004*/ 	.word	0x0000007c


	//----- nvinfo : EIATTR_KPARAM_INFO
	.align		4
.L_13:
        /*0008*/ 	.byte	0x04, 0x17
        /*000a*/ 	.short	(.L_15 - .L_14)
.L_14:
        /*000c*/ 	.word	0x00000000
        /*0010*/ 	.short	0x0008
        /*0012*/ 	.short	0x0038
        /*0014*/ 	.byte	0x00, 0xf4, 0x21, 0x00


	//----- nvinfo : EIATTR_KPARAM_INFO
	.align		4
.L_15:
        /*0018*/ 	.byte	0x04, 0x17
        /*001a*/ 	.short	(.L_17 - .L_16)
.L_16:
        /*001c*/ 	.word	0x00000000
        /*0020*/ 	.short	0x0007
        /*0022*/ 	.short	0x0034
        /*0024*/ 	.byte	0x00, 0xf0, 0x11, 0x00


	//----- nvinfo : EIATTR_KPARAM_INFO
	.align		4
.L_17:
        /*0028*/ 	.byte	0x04, 0x17
        /*002a*/ 	.short	(.L_19 - .L_18)
.L_18:
        /*002c*/ 	.word	0x00000000
        /*0030*/ 	.short	0x0006
        /*0032*/ 	.short	0x0030
        /*0034*/ 	.byte	0x00, 0xf0, 0x11, 0x00


	//----- nvinfo : EIATTR_KPARAM_INFO
	.align		4
.L_19:
        /*0038*/ 	.byte	0x04, 0x17
        /*003a*/ 	.short	(.L_21 - .L_20)
.L_20:
        /*003c*/ 	.word	0x00000000
        /*0040*/ 	.short	0x0005
        /*0042*/ 	.short	0x0028
        /*0044*/ 	.byte	0x00, 0xf4, 0x21, 0x00


	//----- nvinfo : EIATTR_KPARAM_INFO
	.align		4
.L_21:
        /*0048*/ 	.byte	0x04, 0x17
        /*004a*/ 	.short	(.L_23 - .L_22)
.L_22:
        /*004c*/ 	.word	0x00000000
        /*0050*/ 	.short	0x0004
        /*0052*/ 	.short	0x0020
        /*0054*/ 	.byte	0x00, 0xf4, 0x21, 0x00


	//----- nvinfo : EIATTR_KPARAM_INFO
	.align		4
.L_23:
        /*0058*/ 	.byte	0x04, 0x17
        /*005a*/ 	.short	(.L_25 - .L_24)
.L_24:
        /*005c*/ 	.word	0x00000000
        /*0060*/ 	.short	0x0003
        /*0062*/ 	.short	0x0018
        /*0064*/ 	.byte	0x00, 0xf4, 0x21, 0x00


	//----- nvinfo : EIATTR_KPARAM_INFO
	.align		4
.L_25:
        /*0068*/ 	.byte	0x04, 0x17
        /*006a*/ 	.short	(.L_27 - .L_26)
.L_26:
        /*006c*/ 	.word	0x00000000
        /*0070*/ 	.short	0x0002
        /*0072*/ 	.short	0x0010
        /*0074*/ 	.byte	0x00, 0xf4, 0x21, 0x00


	//----- nvinfo : EIATTR_KPARAM_INFO
	.align		4
.L_27:
        /*0078*/ 	.byte	0x04, 0x17
        /*007a*/ 	.short	(.L_29 - .L_28)
.L_28:
        /*007c*/ 	.word	0x00000000
        /*0080*/ 	.short	0x0001
        /*0082*/ 	.short	0x0008
        /*0084*/ 	.byte	0x00, 0xf4, 0x21, 0x00


	//----- nvinfo : EIATTR_KPARAM_INFO
	.align		4
.L_29:
        /*0088*/ 	.byte	0x04, 0x17
        /*008a*/ 	.short	(.L_31 - .L_30)
.L_30:
        /*008c*/ 	.word	0x00000000
        /*0090*/ 	.short	0x0000
        /*0092*/ 	.short	0x0000
        /*0094*/ 	.byte	0x00, 0xf4, 0x21, 0x00


	//----- nvinfo : EIATTR_SPARSE_MMA_MASK
	.align		4
.L_31:
        /*0098*/ 	.byte	0x03, 0x50
        /*009a*/ 	.short	0x0000


	//----- nvinfo : EIATTR_MAXREG_COUNT
	.align		4
        /*009c*/ 	.byte	0x03, 0x1b
        /*009e*/ 	.short	0x00ff


	//----- nvinfo : EIATTR_EXTERNS
	.align		4
        /*00a0*/ 	.byte	0x04, 0x0f
        /*00a2*/ 	.short	(.L_33 - .L_32)


	//   ....[0]....
	.align		4
.L_32:
        /*00a4*/ 	.word	index@(__assertfail)


	//----- nvinfo : EIATTR_COOP_GROUP_MASK_REGIDS
	.align		4
.L_33:
        /*00a8*/ 	.byte	0x04, 0x29
        /*00aa*/ 	.short	(.L_35 - .L_34)


	//   ....[0]....
.L_34:
        /*00ac*/ 	.word	0xffffffff


	//   ....[1]....
        /*00b0*/ 	.word	0xffffffff


	//   ....[2]....
        /*00b4*/ 	.word	0xffffffff


	//----- nvinfo : EIATTR_COOP_GROUP_INSTR_OFFSETS
	.align		4
.L_35:
        /*00b8*/ 	.byte	0x04, 0x28
        /*00ba*/ 	.short	(.L_37 - .L_36)


	//   ....[0]....
.L_36:
        /*00bc*/ 	.word	0x000003b0


	//   ....[1]....
        /*00c0*/ 	.word	0x00000420


	//   ....[2]....
        /*00c4*/ 	.word	0x000004b0


	//----- nvinfo : EIATTR_SYSCALL_OFFSETS
	.align		4
.L_37:
        /*00c8*/ 	.byte	0x04, 0x46
        /*00ca*/ 	.short	(.L_39 - .L_38)


	//   ....[0]....
.L_38:
        /*00cc*/ 	.word	0x00000810


	//----- nvinfo : EIATTR_EXIT_INSTR_OFFSETS
	.align		4
.L_39:
        /*00d0*/ 	.byte	0x04, 0x1c
        /*00d2*/ 	.short	(.L_41 - .L_40)


	//   ....[0]....
.L_40:
        /*00d4*/ 	.word	0x00000710


	//----- nvinfo : EIATTR_REQNTID
	.align		4
.L_41:
        /*00d8*/ 	.byte	0x04, 0x10
        /*00da*/ 	.short	(.L_43 - .L_42)
.L_42:
        /*00dc*/ 	.word	0x00000040
        /*00e0*/ 	.word	0x00000001
        /*00e4*/ 	.word	0x00000001


	//----- nvinfo : EIATTR_CRS_STACK_SIZE
	.align		4
.L_43:
        /*00e8*/ 	.byte	0x04, 0x1e
        /*00ea*/ 	.short	(.L_45 - .L_44)
.L_44:
        /*00ec*/ 	.word	0x00000000


	//----- nvinfo : EIATTR_CBANK_PARAM_SIZE
	.align		4
.L_45:
        /*00f0*/ 	.byte	0x03, 0x19
        /*00f2*/ 	.short	0x0040


	//----- nvinfo : EIATTR_PARAM_CBANK
	.align		4
        /*00f4*/ 	.byte	0x04, 0x0a
        /*00f6*/ 	.short	(.L_47 - .L_46)
	.align		4
.L_46:
        /*00f8*/ 	.word	index@(.nv.constant0.triton_red_fused__to_copy_add_embedding_mean_mul_pow_rsqrt_0)
        /*00fc*/ 	.short	0x0210
        /*00fe*/ 	.short	0x0040


	//----- nvinfo : EIATTR_SW_WAR
	.align		4
.L_47:
        /*0100*/ 	.byte	0x04, 0x36
        /*0102*/ 	.short	(.L_49 - .L_48)
.L_48:
        /*0104*/ 	.word	0x00000008
.L_49:


//--------------------- .nv.callgraph             --------------------------
	.section	.nv.callgraph,"",@"SHT_CUDA_CALLGRAPH"
	.align	4
	.sectionentsize	8
	.align		4
        /*0000*/ 	.word	0x00000000
	.align		4
        /*0004*/ 	.word	0xffffffff
	.align		4
        /*0008*/ 	.word	index@(triton_red_fused__to_copy_add_embedding_mean_mul_pow_rsqrt_0)
	.align		4
        /*000c*/ 	.word	index@(__assertfail)
	.align		4
        /*0010*/ 	.word	0x00000000
	.align		4
        /*0014*/ 	.word	0xfffffffe
	.align		4
        /*0018*/ 	.word	0x00000000
	.align		4
        /*001c*/ 	.word	0xfffffffd
	.align		4
        /*0020*/ 	.word	0x00000000
	.align		4
        /*0024*/ 	.word	0xfffffffc


//--------------------- .nv.constant4             --------------------------
	.section	.nv.constant4,"a",@progbits
	.align	8
	.align		8
.nv.constant4:
        /*0000*/ 	.dword	__assertfail
	.align		8
        /*0008*/ 	.dword	assertFunc_0
	.align		8
        /*0010*/ 	.dword	assertFile_0
	.align		8
        /*0018*/ 	.dword	assertMessage_0
	.align		8
        /*0020*/ 	.dword	_$_str


//--------------------- .text.triton_red_fused__to_copy_add_embedding_mean_mul_pow_rsqrt_0 --------------------------
	.section	.text.triton_red_fused__to_copy_add_embedding_mean_mul_pow_rsqrt_0,"ax",@progbits
	.sectionflags	@"SHF_BARRIERS=1"
	.align	128
        .global         triton_red_fused__to_copy_add_embedding_mean_mul_pow_rsqrt_0
        .type           triton_red_fused__to_copy_add_embedding_mean_mul_pow_rsqrt_0,@function
        .size           triton_red_fused__to_copy_add_embedding_mean_mul_pow_rsqrt_0,(.L_x_7 - triton_red_fused__to_copy_add_embedding_mean_mul_pow_rsqrt_0)
        .other          triton_red_fused__to_copy_add_embedding_mean_mul_pow_rsqrt_0,@"STO_CUDA_ENTRY STV_DEFAULT"
triton_red_fused__to_copy_add_embedding_mean_mul_pow_rsqrt_0:
.text.triton_red_fused__to_copy_add_embedding_mean_mul_pow_rsqrt_0:
[----:B------:R-:W0:Y:S02]  /*0000*/  LDC R1, c[0x0][0x28] ;  /* 0x00000a00ff017b82 */ /* 0x000e240000000800 */
[----:B------:R-:W1:Y:S01]  /*0010*/  S2R R6, SR_TID.X ;  /* 0x0000000000067919 */ /* 0x000e620000002100 */
[----:B------:R-:W-:Y:S01]  /*0020*/  ULDC UR4, c[0x0][0x240] ;  /* 0x0000900000047ab9 */ /* 0x000fe20000000800 */
[----:B------:R-:W-:Y:S01]  /*0030*/  ULDC.64 UR6, c[0x0][0x208] ;  /* 0x0000820000067ab9 */ /* 0x000fe20000000a00 */
[----:B------:R-:W-:Y:S01]  /*0040*/  BSSY B0, `(.L_x_0) ;  /* 0x000000c000007945 */ /* 0x000fe20003800000 */
[----:B------:R-:W2:Y:S01]  /*0050*/  S2R R8, SR_CTAID.X ;  /* 0x0000000000087919 */ /* 0x000ea20000002500 */
[----:B------:R-:W-:Y:S02]  /*0060*/  CS2R R2, SRZ ;  /* 0x0000000000027805 */ /* 0x000fe4000001ff00 */
[----:B-1----:R-:W-:Y:S01]  /*0070*/  SHF.R.U32.HI R7, RZ, 0x3, R6 ;  /* 0x00000003ff077819 */ /* 0x002fe20000011606 */
[----:B--2---:R-:W-:-:S03]  /*0080*/  IMAD.SHL.U32 R8, R8, 0x4, RZ ;  /* 0x0000000408087824 */ /* 0x004fc600078e00ff */
[----:B------:R-:W-:-:S04]  /*0090*/  SGXT.U32 R7, R7, 0x2 ;  /* 0x000000020707781a */ /* 0x000fc80000000000 */
[----:B------:R-:W-:-:S04]  /*00a0*/  LOP3.LUT R9, R7, R8, RZ, 0xfc, !PT ;  /* 0x0000000807097212 */ /* 0x000fc800078efcff */
[----:B------:R-:W-:-:S13]  /*00b0*/  ISETP.GE.AND P2, PT, R9, UR4, PT ;  /* 0x0000000409007c0c */ /* 0x000fda000bf46270 */
[----:B------:R-:W-:Y:S05]  /*00c0*/  @P2 BRA `(.L_x_1) ;  /* 0x00000000000c2947 */ /* 0x000fea0003800000 */
[----:B------:R-:W1:Y:S02]  /*00d0*/  LDC.64 R2, c[0x0][0x218] ;  /* 0x00008600ff027b82 */ /* 0x000e640000000a00 */
[----:B-1----:R-:W-:-:S06]  /*00e0*/  IMAD.WIDE R2, R9, 0x8, R2 ;  /* 0x0000000809027825 */ /* 0x002fcc00078e0202 */
[----:B------:R-:W5:Y:S02]  /*00f0*/  LDG.E.EL.64 R2, desc[UR6][R2.64] ;  /* 0x0000000602027981 */ /* 0x000f64000c2e1b00 */
.L_x_1:
[----:B------:R-:W-:Y:S05]  /*0100*/  BSYNC B0 ;  /* 0x0000000000007941 */ /* 0x000fea0003800000 */
.L_x_0:
[----:B-----5:R-:W-:Y:S02]  /*0110*/  IADD3 R5, P1, R2, 0x1f500, RZ ;  /* 0x0001f50002057810 */ /* 0x020fe40007f3e0ff */
[----:B------:R-:W-:-:S03]  /*0120*/  ISETP.GE.AND P0, PT, R3, RZ, PT ;  /* 0x000000ff0300720c */ /* 0x000fc60003f06270 */
[----:B------:R-:W-:Y:S01]  /*0130*/  IMAD.X R11, RZ, RZ, R3, P1 ;  /* 0x000000ffff0b7224 */ /* 0x000fe200008e0603 */
[----:B------:R-:W-:-:S04]  /*0140*/  SEL R13, R5, R2, !P0 ;  /* 0x00000002050d7207 */ /* 0x000fc80004000000 */
[----:B------:R-:W-:Y:S02]  /*0150*/  SEL R10, R11, R3, !P0 ;  /* 0x000000030b0a7207 */ /* 0x000fe40004000000 */
[----:B------:R-:W-:-:S04]  /*0160*/  ISETP.GT.U32.AND P0, PT, R13, 0x1f4ff, PT ;  /* 0x0001f4ff0d00780c */ /* 0x000fc80003f04070 */
[----:B------:R-:W-:-:S13]  /*0170*/  ISETP.GT.U32.AND.EX P0, PT, R10, RZ, PT, P0 ;  /* 0x000000ff0a00720c */ /* 0x000fda0003f04100 */
[----:B------:R-:W-:Y:S05]  /*0180*/  @!P2 BRA P0, `(.L_x_2) ;  /* 0x000000040064a947 */ /* 0x000fea0000000000 */
[----:B------:R-:W1:Y:S01]  /*0190*/  LDC.64 R4, c[0x0][0x230] ;  /* 0x00008c00ff047b82 */ /* 0x000e620000000a00 */
[C---:B------:R-:W-:Y:S01]  /*01a0*/  LOP3.LUT R0, R6.reuse, 0x7, RZ, 0xc0, !PT ;  /* 0x0000000706007812 */ /* 0x040fe200078ec0ff */
[C---:B------:R-:W-:Y:S01]  /*01b0*/  IMAD.SHL.U32 R11, R13.reuse, 0x2000, RZ ;  /* 0x000020000d0b7824 */ /* 0x040fe200078e00ff */
[----:B------:R-:W-:Y:S01]  /*01c0*/  SHF.L.U64.HI R13, R13, 0xd, R10 ;  /* 0x0000000d0d0d7819 */ /* 0x000fe2000001020a */
[----:B------:R-:W-:Y:S01]  /*01d0*/  ULDC.64 UR8, c[0x0][0x220] ;  /* 0x0000880000087ab9 */ /* 0x000fe20000000a00 */
[----:B------:R-:W-:Y:S01]  /*01e0*/  LOP3.LUT P0, RZ, R6, 0x20, RZ, 0xc0, !PT ;  /* 0x0000002006ff7812 */ /* 0x000fe2000780c0ff */
[----:B------:R-:W-:Y:S01]  /*01f0*/  IMAD.WIDE.U32 R2, R0, 0x2, RZ ;  /* 0x0000000200027825 */ /* 0x000fe200078e00ff */
[----:B------:R-:W-:Y:S02]  /*0200*/  LOP3.LUT R8, R8, 0x3, R6, 0xf8, !PT ;  /* 0x0000000308087812 */ /* 0x000fe400078ef806 */
[C---:B------:R-:W-:Y:S01]  /*0210*/  ISETP.LT.AND P0, PT, R9.reuse, UR4, !P0 ;  /* 0x0000000409007c0c */ /* 0x040fe2000c701270 */
[----:B------:R-:W-:Y:S01]  /*0220*/  IMAD R0, R9, 0x1000, R0 ;  /* 0x0000100009007824 */ /* 0x000fe200078e0200 */
[----:B------:R-:W-:Y:S01]  /*0230*/  LOP3.LUT R10, R11, R2, RZ, 0xfc, !PT ;  /* 0x000000020b0a7212 */ /* 0x000fe200078efcff */
[----:B------:R-:W-:Y:S01]  /*0240*/  IMAD.MOV.U32 R14, RZ, RZ, RZ ;  /* 0x000000ffff0e7224 */ /* 0x000fe200078e00ff */
[----:B------:R-:W-:Y:S01]  /*0250*/  LOP3.LUT R11, R13, R3, RZ, 0xfc, !PT ;  /* 0x000000030d0b7212 */ /* 0x000fe200078efcff */
[----:B------:R-:W-:Y:S01]  /*0260*/  IMAD.MOV.U32 R19, RZ, RZ, -0x8 ;  /* 0xfffffff8ff137424 */ /* 0x000fe200078e00ff */
[----:B------:R-:W-:Y:S01]  /*0270*/  IADD3 R10, P1, R10, UR8, RZ ;  /* 0x000000080a0a7c10 */ /* 0x000fe2000ff3e0ff */
[----:B------:R-:W-:Y:S01]  /*0280*/  IMAD.MOV.U32 R16, RZ, RZ, -0x1 ;  /* 0xffffffffff107424 */ /* 0x000fe200078e00ff */
[----:B------:R-:W-:-:S02]  /*0290*/  LOP3.LUT R9, R6, 0x3, RZ, 0xc0, !PT ;  /* 0x0000000306097812 */ /* 0x000fc400078ec0ff */
[----:B------:R-:W-:-:S09]  /*02a0*/  IADD3.X R11, R11, UR9, RZ, P1, !PT ;  /* 0x000000090b0b7c10 */ /* 0x000fd20008ffe4ff */
.L_x_3:
[----:B------:R-:W-:Y:S05]  /*02b0*/  WARPSYNC.ALL ;  /* 0x0000000000007948 */ /* 0x000fea0003800000 */
[----:B------:R-:W-:Y:S01]  /*02c0*/  BAR.SYNC.DEFER_BLOCKING 0x0 ;  /* 0x0000000000007b1d */ /* 0x000fe20000010000 */
[----:B-1----:R-:W-:-:S06]  /*02d0*/  PRMT R15, RZ, 0x7610, R15 ;  /* 0x00007610ff0f7816 */ /* 0x002fcc000000000f */
[----:B------:R1:W2:Y:S01]  /*02e0*/  @!P2 LDG.E.EF.U16 R15, desc[UR6][R10.64] ;  /* 0x000000060a0fa981 */ /* 0x0002a2000c0e1500 */
[----:B------:R-:W-:-:S04]  /*02f0*/  IADD3 R19, P1, R19, 0x8, RZ ;  /* 0x0000000813137810 */ /* 0x000fc80007f3e0ff */
[----:B------:R-:W-:Y:S01]  /*0300*/  LOP3.LUT R13, R0, R19, RZ, 0xfc, !PT ;  /* 0x00000013000d7212 */ /* 0x000fe200078efcff */
[----:B------:R-:W-:Y:S01]  /*0310*/  IMAD.X R16, RZ, RZ, R16, P1 ;  /* 0x000000ffff107224 */ /* 0x000fe200008e0610 */
[----:B------:R-:W-:-:S03]  /*0320*/  ISETP.GE.U32.AND P1, PT, R19, 0xff8, PT ;  /* 0x00000ff81300780c */ /* 0x000fc60003f26070 */
[----:B------:R-:W-:Y:S01]  /*0330*/  IMAD.WIDE R12, R13, 0x2, R4 ;  /* 0x000000020d0c7825 */ /* 0x000fe200078e0204 */
[----:B------:R-:W-:Y:S02]  /*0340*/  ISETP.GE.U32.AND.EX P1, PT, R16, RZ, PT, P1 ;  /* 0x000000ff1000720c */ /* 0x000fe40003f26110 */
[----:B-1----:R-:W-:-:S05]  /*0350*/  IADD3 R10, P3, R10, 0x10, RZ ;  /* 0x000000100a0a7810 */ /* 0x002fca0007f7e0ff */
[----:B------:R-:W-:Y:S01]  /*0360*/  IMAD.X R11, RZ, RZ, R11, P3 ;  /* 0x000000ffff0b7224 */ /* 0x000fe200018e060b */
[----:B--2---:R1:W-:Y:S01]  /*0370*/  @P0 STG.E.U16 desc[UR6][R12.64], R15 ;  /* 0x0000000f0c000986 */ /* 0x0043e2000c101506 */
[----:B------:R-:W-:-:S05]  /*0380*/  HADD2.F32 R17, -RZ, R15.H0_H0 ;  /* 0x2000000fff117230 */ /* 0x000fca0000004100 */
[----:B------:R-:W-:Y:S01]  /*0390*/  @!P2 FFMA R14, R17, R17, R14 ;  /* 0x00000011110ea223 */ /* 0x000fe2000000000e */
[----:B------:R-:W-:Y:S06]  /*03a0*/  @!P1 BRA `(.L_x_3) ;  /* 0xfffffffc00c09947 */ /* 0x000fec000383ffff */
[----:B------:R-:W2:Y:S01]  /*03b0*/  SHFL.BFLY PT, R5, R14, 0x4, 0x1f ;  /* 0x0c801f000e057f89 */ /* 0x000ea200000e0000 */
[----:B------:R-:W3:Y:S01]  /*03c0*/  S2UR UR5, SR_CgaCtaId ;  /* 0x00000000000579c3 */ /* 0x000ee20000008800 */
[----:B------:R-:W-:Y:S01]  /*03d0*/  UMOV UR4, 0x400 ;  /* 0x0000040000047882 */ /* 0x000fe20000000000 */
[----:B------:R-:W-:Y:S01]  /*03e0*/  LOP3.LUT P1, RZ, R6, 0x3c, RZ, 0xc0, !PT ;  /* 0x0000003c06ff7812 */ /* 0x000fe2000782c0ff */
[----:B--2---:R-:W-:Y:S01]  /*03f0*/  FADD R5, R14, R5 ;  /* 0x000000050e057221 */ /* 0x004fe20000000000 */
[----:B---3--:R-:W-:Y:S01]  /*0400*/  UPRMT UR4, UR5, 0x654, UR4 ;  /* 0x0000065405047896 */ /* 0x008fe20008000004 */
[----:B------:R-:W-:-:S03]  /*0410*/  IMAD.MOV.U32 R14, RZ, RZ, 0x39800000 ;  /* 0x39800000ff0e7424 */ /* 0x000fc600078e00ff */
[----:B------:R-:W2:Y:S02]  /*0420*/  SHFL.BFLY PT, R4, R5, 0x2, 0x1f ;  /* 0x0c401f0005047f89 */ /* 0x000ea400000e0000 */
[----:B-1----:R-:W-:Y:S02]  /*0430*/  LEA R12, R7, UR4, 0x2 ;  /* 0x00000004070c7c11 */ /* 0x002fe4000f8e10ff */
[----:B------:R-:W-:Y:S01]  /*0440*/  LEA R13, R9, UR4, 0x2 ;  /* 0x00000004090d7c11 */ /* 0x000fe2000f8e10ff */
[----:B------:R-:W-:Y:S01]  /*0450*/  ULDC UR4, c[0x0][0x240] ;  /* 0x0000900000047ab9 */ /* 0x000fe20000000800 */
[----:B------:R-:W1:Y:S01]  /*0460*/  LDC.64 R6, c[0x0][0x238] ;  /* 0x00008e00ff067b82 */ /* 0x000e620000000a00 */
[----:B------:R-:W-:Y:S01]  /*0470*/  ISETP.LT.AND P1, PT, R8, UR4, !P1 ;  /* 0x0000000408007c0c */ /* 0x000fe2000cf21270 */
[----:B------:R-:W-:Y:S01]  /*0480*/  ULDC.64 UR4, c[0x0][0x228] ;  /* 0x00008a0000047ab9 */ /* 0x000fe20000000a00 */
[----:B--2---:R-:W-:-:S05]  /*0490*/  FADD R10, R5, R4 ;  /* 0x00000004050a7221 */ /* 0x004fca0000000000 */
[----:B------:R-:W2:Y:S01]  /*04a0*/  LDC.64 R4, c[0x0][0x210] ;  /* 0x00008400ff047b82 */ /* 0x000ea20000000a00 */
[----:B------:R-:W3:Y:S01]  /*04b0*/  SHFL.BFLY PT, R11, R10, 0x1, 0x1f ;  /* 0x0c201f000a0b7f89 */ /* 0x000ee200000e0000 */
[----:B--2---:R-:W-:-:S06]  /*04c0*/  IMAD.WIDE R8, R8, 0x4, R4 ;  /* 0x0000000408087825 */ /* 0x004fcc00078e0204 */
[----:B------:R-:W1:Y:S01]  /*04d0*/  LDC.64 R4, c[0x0][0x230] ;  /* 0x00008c00ff047b82 */ /* 0x000e620000000a00 */
[----:B---3--:R-:W-:-:S05]  /*04e0*/  FADD R11, R10, R11 ;  /* 0x0000000b0a0b7221 */ /* 0x008fca0000000000 */
[----:B------:R2:W-:Y:S02]  /*04f0*/  STS [R12], R11 ;  /* 0x0000000b0c007388 */ /* 0x0005e40000000800 */
[----:B------:R-:W-:Y:S01]  /*0500*/  BAR.SYNC.DEFER_BLOCKING 0x0 ;  /* 0x0000000000007b1d */ /* 0x000fe20000010000 */
[----:B--2---:R-:W-:-:S05]  /*0510*/  FFMA R11, R11, R14, 9.9999997473787516356e-06 ;  /* 0x3727c5ac0b0b7423 */ /* 0x004fca000000000e */
[----:B------:R-:W2:Y:S02]  /*0520*/  LDS R13, [R13] ;  /* 0x000000000d0d7984 */ /* 0x000ea40000000800 */
[----:B--2---:R-:W-:Y:S02]  /*0530*/  FFMA R10, R13, R14, 9.9999997473787516356e-06 ;  /* 0x3727c5ac0d0a7423 */ /* 0x004fe4000000000e */
[----:B------:R2:W-:Y:S08]  /*0540*/  MUFU.RSQ R14, R11 ;  /* 0x0000000b000e7308 */ /* 0x0005f00000001400 */
[----:B------:R3:W4:Y:S01]  /*0550*/  MUFU.RSQ R15, R10 ;  /* 0x0000000a000f7308 */ /* 0x0007220000001400 */
[----:B------:R-:W-:Y:S01]  /*0560*/  BAR.SYNC.DEFER_BLOCKING 0x0 ;  /* 0x0000000000007b1d */ /* 0x000fe20000010000 */
[----:B--2---:R-:W-:-:S02]  /*0570*/  IMAD.MOV.U32 R11, RZ, RZ, -0x8 ;  /* 0xfffffff8ff0b7424 */ /* 0x004fc400078e00ff */
[----:B---3--:R-:W-:-:S03]  /*0580*/  IMAD.MOV.U32 R10, RZ, RZ, -0x1 ;  /* 0xffffffffff0a7424 */ /* 0x008fc600078e00ff */
[----:B----4-:R3:W-:Y:S01]  /*0590*/  @P1 STG.E desc[UR6][R8.64], R15 ;  /* 0x0000000f08001986 */ /* 0x0107e2000c101906 */
[----:B------:R-:W-:-:S04]  /*05a0*/  IADD3 R12, P1, R2, UR4, RZ ;  /* 0x00000004020c7c10 */ /* 0x000fc8000ff3e0ff */
[----:B-1----:R-:W-:-:S09]  /*05b0*/  IADD3.X R13, R3, UR5, RZ, P1, !PT ;  /* 0x00000005030d7c10 */ /* 0x002fd20008ffe4ff */
.L_x_4:
[----:B------:R-:W-:Y:S02]  /*05c0*/  IADD3 R11, P1, R11, 0x8, RZ ;  /* 0x000000080b0b7810 */ /* 0x000fe40007f3e0ff */
[----:B-1-3--:R-:W-:Y:S02]  /*05d0*/  PRMT R9, RZ, 0x7610, R9 ;  /* 0x00007610ff097816 */ /* 0x00afe40000000009 */
[----:B------:R-:W-:-:S05]  /*05e0*/  LOP3.LUT R15, R0, R11, RZ, 0xfc, !PT ;  /* 0x0000000b000f7212 */ /* 0x000fca00078efcff */
[----:B------:R-:W-:-:S05]  /*05f0*/  IMAD.WIDE R2, R15, 0x2, R4 ;  /* 0x000000020f027825 */ /* 0x000fca00078e0204 */
[----:B------:R1:W2:Y:S02]  /*0600*/  @!P2 LDG.E.EF.U16 R9, desc[UR6][R2.64] ;  /* 0x000000060209a981 */ /* 0x0002a4000c0e1500 */
[----:B-1----:R-:W-:Y:S02]  /*0610*/  IMAD.MOV.U32 R2, RZ, RZ, R12 ;  /* 0x000000ffff027224 */ /* 0x002fe400078e000c */
[----:B------:R-:W-:-:S05]  /*0620*/  IMAD.MOV.U32 R3, RZ, RZ, R13 ;  /* 0x000000ffff037224 */ /* 0x000fca00078e000d */
[----:B------:R-:W3:Y:S01]  /*0630*/  LDG.E.EL.U16 R8, desc[UR6][R2.64] ;  /* 0x0000000602087981 */ /* 0x000ee2000c2e1500 */
[----:B------:R-:W-:Y:S01]  /*0640*/  IMAD.X R10, RZ, RZ, R10, P1 ;  /* 0x000000ffff0a7224 */ /* 0x000fe200008e060a */
[----:B------:R-:W-:Y:S02]  /*0650*/  ISETP.GE.U32.AND P1, PT, R11, 0xff8, PT ;  /* 0x00000ff80b00780c */ /* 0x000fe40003f26070 */
[----:B------:R-:W-:Y:S02]  /*0660*/  IADD3 R12, P3, R12, 0x10, RZ ;  /* 0x000000100c0c7810 */ /* 0x000fe40007f7e0ff */
[----:B------:R-:W-:-:S03]  /*0670*/  ISETP.GE.U32.AND.EX P1, PT, R10, RZ, PT, P1 ;  /* 0x000000ff0a00720c */ /* 0x000fc60003f26110 */
[----:B------:R-:W-:Y:S02]  /*0680*/  IMAD.X R13, RZ, RZ, R13, P3 ;  /* 0x000000ffff0d7224 */ /* 0x000fe400018e060d */
[----:B--2---:R-:W-:-:S05]  /*0690*/  HADD2.F32 R9, -RZ, R9.H0_H0 ;  /* 0x20000009ff097230 */ /* 0x004fca0000004100 */
[----:B------:R-:W-:Y:S01]  /*06a0*/  FMUL R9, R14, R9 ;  /* 0x000000090e097220 */ /* 0x000fe20000400000 */
[----:B---3--:R-:W-:-:S05]  /*06b0*/  HADD2.F32 R8, -RZ, R8.H0_H0 ;  /* 0x20000008ff087230 */ /* 0x008fca0000004100 */
[----:B------:R-:W-:-:S05]  /*06c0*/  FMUL R9, R8, R9 ;  /* 0x0000000908097220 */ /* 0x000fca0000400000 */
[----:B------:R-:W-:Y:S01]  /*06d0*/  F2FP.F16.F32.PACK_AB R3, RZ, R9 ;  /* 0x00000009ff03723e */ /* 0x000fe200000000ff */
[----:B------:R-:W-:-:S05]  /*06e0*/  IMAD.WIDE R8, R15, 0x2, R6 ;  /* 0x000000020f087825 */ /* 0x000fca00078e0206 */
[----:B------:R1:W-:Y:S01]  /*06f0*/  @P0 STG.E.U16 desc[UR6][R8.64], R3 ;  /* 0x0000000308000986 */ /* 0x0003e2000c101506 */
[----:B------:R-:W-:Y:S05]  /*0700*/  @!P1 BRA `(.L_x_4) ;  /* 0xfffffffc00ac9947 */ /* 0x000fea000383ffff */
[----:B------:R-:W-:Y:S05]  /*0710*/  EXIT ;  /* 0x000000000000794d */ /* 0x000fea0003800000 */
.L_x_2:
[----:B------:R-:W-:Y:S01]  /*0720*/  MOV R0, 0x0 ;  /* 0x0000000000007802 */ /* 0x000fe20000000f00 */
[----:B------:R-:W-:Y:S01]  /*0730*/  ULDC.64 UR8, c[0x4][0x18] ;  /* 0x0100060000087ab9 */ /* 0x000fe20000000a00 */
[----:B------:R-:W-:Y:S01]  /*0740*/  ULDC.64 UR10, c[0x4][0x8] ;  /* 0x01000200000a7ab9 */ /* 0x000fe20000000a00 */
[----:B------:R-:W-:Y:S01]  /*0750*/  IMAD.U32 R4, RZ, RZ, UR8 ;  /* 0x00000008ff047e24 */ /* 0x000fe2000f8e00ff */
[----:B------:R1:W2:Y:S01]  /*0760*/  LDC.64 R2, c[0x4][R0] ;  /* 0x0100000000027b82 */ /* 0x0002a20000000a00 */
[----:B------:R-:W-:Y:S01]  /*0770*/  IMAD.U32 R5, RZ, RZ, UR9 ;  /* 0x00000009ff057e24 */ /* 0x000fe2000f8e00ff */
[----:B------:R-:W-:Y:S01]  /*0780*/  ULDC.64 UR8, c[0x4][0x10] ;  /* 0x0100040000087ab9 */ /* 0x000fe20000000a00 */
[----:B-1----:R-:W-:-:S07]  /*0790*/  IMAD.U32 R10, RZ, RZ, UR10 ;  /* 0x0000000aff0a7e24 */ /* 0x002fce000f8e00ff */
[----:B------:R-:W-:Y:S01]  /*07a0*/  LEPC R20, `(.L_x_5) ;  /* 0x000000007014794e */ /* 0x000fe20000000000 */
[----:B------:R-:W-:Y:S02]  /*07b0*/  IMAD.U32 R6, RZ, RZ, UR8 ;  /* 0x00000008ff067e24 */ /* 0x000fe4000f8e00ff */
[----:B------:R-:W-:Y:S02]  /*07c0*/  IMAD.U32 R7, RZ, RZ, UR9 ;  /* 0x00000009ff077e24 */ /* 0x000fe4000f8e00ff */
[----:B------:R-:W-:Y:S02]  /*07d0*/  IMAD.U32 R11, RZ, RZ, UR11 ;  /* 0x0000000bff0b7e24 */ /* 0x000fe4000f8e00ff */
[----:B------:R-:W-:Y:S02]  /*07e0*/  IMAD.MOV.U32 R8, RZ, RZ, 0x28 ;  /* 0x00000028ff087424 */ /* 0x000fe400078e00ff */
[----:B------:R-:W-:Y:S02]  /*07f0*/  IMAD.MOV.U32 R12, RZ, RZ, 0x1 ;  /* 0x00000001ff0c7424 */ /* 0x000fe400078e00ff */
[----:B------:R-:W-:-:S07]  /*0800*/  IMAD.MOV.U32 R13, RZ, RZ, RZ ;  /* 0x000000ffff0d7224 */ /* 0x000fce00078e00ff */
[----:B0-2---:R-:W-:Y:S05]  /*0810*/  CALL.ABS.NOINC R2 ;  /* 0x0000000002007343 */ /* 0x005fea0003c00000 */
.L_x_5:
[----:B------:R-:W-:Y:S05]  /*0820*/  BRA `(.L_x_5) ;  /* 0xfffffffc00fc7947 */ /* 0x000fea000383ffff */
.L_x_6:
[----:B------:R-:W-:-:S00]  /*0830*/  BRA `(.L_x_6) ;  /* 0xfffffffc00fc7947 */ /* 0x000fc0000383ffff */
[----:B------:R-:W-:-:S00]  /*0840*/  NOP ;  /* 0x0000000000007918 */ /* 0x000fc00000000000 */
        /* <DEDUP_REMOVED lines=11> */
.L_x_7:


//--------------------- .nv.global.init           --------------------------
	.section	.nv.global.init,"aw",@progbits
.nv.global.init:
	.type		assertFunc_0,@object
	.size		assertFunc_0,(_$_str - assertFunc_0)
assertFunc_0:
        /*0000*/ 	.byte	0x75, 0x6e, 0x6b, 0x6e, 0x6f, 0x77, 0x6e, 0x00
	.type		_$_str,@object
	.size		_$_str,(assertMessage_0 - _$_str)
_$_str:
        /*0008*/ 	.byte	0x5f, 0x5f, 0x43, 0x55, 0x44, 0x41, 0x5f, 0x46, 0x54, 0x5a, 0x00
	.type		assertMessage_0,@object
	.size		assertMessage_0,(assertFile_0 - assertMessage_0)
assertMessage_0:
        /*0013*/ 	.byte	0x69, 0x6e, 0x64, 0x65, 0x78, 0x20, 0x6f, 0x75, 0x74, 0x20, 0x6f, 0x66, 0x20, 0x62, 0x6f, 0x75
        /*0023*/ 	.byte	0x6e, 0x64, 0x73, 0x3a, 0x20, 0x30, 0x20, 0x3c, 0x3d, 0x20, 0x74, 0x6d, 0x70, 0x34, 0x20, 0x3c
        /*0033*/ 	.byte	0x20, 0x31, 0x32, 0x38, 0x32, 0x35, 0x36, 0x00
	.type		assertFile_0,@object
	.size		assertFile_0,(.L_1 - assertFile_0)
assertFile_0:
        /*003b*/ 	.byte	0x2e, 0x2f, 0x6c, 0x6f, 0x63, 0x61, 0x6c, 0x5f, 0x63, 0x61, 0x63, 0x68, 0x65, 0x2f, 0x79, 0x69
        /*004b*/ 	.byte	0x2f, 0x63, 0x79, 0x69, 0x68, 0x6d, 0x65, 0x37, 0x74, 0x33, 0x35, 0x34, 0x78, 0x64, 0x65, 0x6b
        /*005b*/ 	.byte	0x6b, 0x75, 0x35, 0x72, 0x6b, 0x73, 0x37, 0x77, 0x61, 0x6f, 0x74, 0x71, 0x64, 0x6e, 0x7a, 0x33
        /*006b*/ 	.byte	0x6d, 0x70, 0x6f, 0x34, 0x37, 0x71, 0x33, 0x75, 0x68, 0x71, 0x6a, 0x74, 0x72, 0x35, 0x69, 0x78
        /*007b*/ 	.byte	0x72, 0x67, 0x6f, 0x6c, 0x62, 0x2e, 0x70, 0x79, 0x00
.L_1:


//--------------------- .nv.shared.triton_red_fused__to_copy_add_embedding_mean_mul_pow_rsqrt_0 --------------------------
	.section	.nv.shared.triton_red_fused__to_copy_add_embedding_mean_mul_pow_rsqrt_0,"aw",@nobits
	.sectionflags	@""
	.align	16
	.zero		1024


//--------------------- .nv.constant0.triton_red_fused__to_copy_add_embedding_mean_mul_pow_rsqrt_0 --------------------------
	.section	.nv.constant0.triton_red_fused__to_copy_add_embedding_mean_mul_pow_rsqrt_0,"a",@progbits
	.sectionflags	@""
	.align	4
.nv.constant0.triton_red_fused__to_copy_add_embedding_mean_mul_pow_rsqrt_0:
	.zero		592


//--------------------- SYMBOLS --------------------------

	.type		__assertfail,@function
